	.headerflags	@"EF_CUDA_TEXMODE_UNIFIED EF_CUDA_64BIT_ADDRESS EF_CUDA_ACCELERATORS EF_CUDA_SM90 EF_CUDA_VIRTUAL_SM(EF_CUDA_SM90)"
	.elftype	@"ET_EXEC"


//--------------------- .nv.info                  --------------------------
	.section	.nv.info,"",@"SHT_CUDA_INFO"
	.align	4


	//----- nvinfo : EIATTR_REGCOUNT
	.align		4
        /*0000*/ 	.byte	0x04, 0x2f
        /*0002*/ 	.short	(.L_1 - .L_0)
	.align		4
.L_0:
        /*0004*/ 	.word	index@(triton_poi_fused_convolution_leaky_relu_52)
        /*0008*/ 	.word	0x00000012


	//----- nvinfo : EIATTR_MIN_STACK_SIZE
	.align		4
.L_1:
        /*000c*/ 	.byte	0x04, 0x12
        /*000e*/ 	.short	(.L_3 - .L_2)
	.align		4
.L_2:
        /*0010*/ 	.word	index@(triton_poi_fused_convolution_leaky_relu_52)
        /*0014*/ 	.word	0x00000000


	//----- nvinfo : EIATTR_FRAME_SIZE
	.align		4
.L_3:
        /*0018*/ 	.byte	0x04, 0x11
        /*001a*/ 	.short	(.L_5 - .L_4)
	.align		4
.L_4:
        /*001c*/ 	.word	index@(triton_poi_fused_convolution_leaky_relu_52)
        /*0020*/ 	.word	0x00000000


	//----- nvinfo : EIATTR_MIN_STACK_SIZE
	.align		4
.L_5:
        /*0024*/ 	.byte	0x04, 0x12
        /*0026*/ 	.short	(.L_7 - .L_6)
	.align		4
.L_6:
        /*0028*/ 	.word	index@(triton_poi_fused_convolution_leaky_relu_52)
        /*002c*/ 	.word	0x00000000
.L_7:


//--------------------- .nv.info.triton_poi_fused_convolution_leaky_relu_52 --------------------------
	.section	.nv.info.triton_poi_fused_convolution_leaky_relu_52,"",@"SHT_CUDA_INFO"
	.sectionflags	@""
	.align	4


	//----- nvinfo : EIATTR_CUDA_API_VERSION
	.align		4
        /*0000*/ 	.byte	0x04, 0x37
        /*0002*/ 	.short	(.L_9 - .L_8)
.L_8:
        /*0004*/ 	.word	0x0000007c


	//----- nvinfo : EIATTR_KPARAM_INFO
	.align		4
.L_9:
        /*0008*/ 	.byte	0x04, 0x17
        /*000a*/ 	.short	(.L_11 - .L_10)
.L_10:
        /*000c*/ 	.word	0x00000000
        /*0010*/ 	.short	0x0003
        /*0012*/ 	.short	0x0018
        /*0014*/ 	.byte	0x00, 0xf0, 0x11, 0x00


	//----- nvinfo : EIATTR_KPARAM_INFO
	.align		4
.L_11:
        /*0018*/ 	.byte	0x04, 0x17
        /*001a*/ 	.short	(.L_13 - .L_12)
.L_12:
        /*001c*/ 	.word	0x00000000
        /*0020*/ 	.short	0x0002
        /*0022*/ 	.short	0x0010
        /*0024*/ 	.byte	0x00, 0xf4, 0x21, 0x00


	//----- nvinfo : EIATTR_KPARAM_INFO
	.align		4
.L_13:
        /*0028*/ 	.byte	0x04, 0x17
        /*002a*/ 	.short	(.L_15 - .L_14)
.L_14:
        /*002c*/ 	.word	0x00000000
        /*0030*/ 	.short	0x0001
        /*0032*/ 	.short	0x0008
        /*0034*/ 	.byte	0x00, 0xf4, 0x21, 0x00


	//----- nvinfo : EIATTR_KPARAM_INFO
	.align		4
.L_15:
        /*0038*/ 	.byte	0x04, 0x17
        /*003a*/ 	.short	(.L_17 - .L_16)
.L_16:
        /*003c*/ 	.word	0x00000000
        /*0040*/ 	.short	0x0000
        /*0042*/ 	.short	0x0000
        /*0044*/ 	.byte	0x00, 0xf4, 0x21, 0x00


	//----- nvinfo : EIATTR_SPARSE_MMA_MASK
	.align		4
.L_17:
        /*0048*/ 	.byte	0x03, 0x50
        /*004a*/ 	.short	0x0000


	//----- nvinfo : EIATTR_MAXREG_COUNT
	.align		4
        /*004c*/ 	.byte	0x03, 0x1b
        /*004e*/ 	.short	0x00ff


	//----- nvinfo : EIATTR_EXIT_INSTR_OFFSETS
	.align		4
        /*0050*/ 	.byte	0x04, 0x1c
        /*0052*/ 	.short	(.L_19 - .L_18)


	//   ....[0]....
.L_18:
        /*0054*/ 	.word	0x00000350


	//   ....[1]....
        /*0058*/ 	.word	0x00000370


	//----- nvinfo : EIATTR_REQNTID
	.align		4
.L_19:
        /*005c*/ 	.byte	0x04, 0x10
        /*005e*/ 	.short	(.L_21 - .L_20)
.L_20:
        /*0060*/ 	.word	0x00000080
        /*0064*/ 	.word	0x00000001
        /*0068*/ 	.word	0x00000001


	//----- nvinfo : EIATTR_CBANK_PARAM_SIZE
	.align		4
.L_21:
        /*006c*/ 	.byte	0x03, 0x19
        /*006e*/ 	.short	0x001c


	//----- nvinfo : EIATTR_PARAM_CBANK
	.align		4
        /*0070*/ 	.byte	0x04, 0x0a
        /*0072*/ 	.short	(.L_23 - .L_22)
	.align		4
.L_22:
        /*0074*/ 	.word	index@(.nv.constant0.triton_poi_fused_convolution_leaky_relu_52)
        /*0078*/ 	.short	0x0210
        /*007a*/ 	.short	0x001c


	//----- nvinfo : EIATTR_SW_WAR
	.align		4
.L_23:
        /*007c*/ 	.byte	0x04, 0x36
        /*007e*/ 	.short	(.L_25 - .L_24)
.L_24:
        /*0080*/ 	.word	0x00000008
.L_25:


//--------------------- .nv.callgraph             --------------------------
	.section	.nv.callgraph,"",@"SHT_CUDA_CALLGRAPH"
	.align	4
	.sectionentsize	8
	.align		4
        /*0000*/ 	.word	0x00000000
	.align		4
        /*0004*/ 	.word	0xffffffff
	.align		4
        /*0008*/ 	.word	0x00000000
	.align		4
        /*000c*/ 	.word	0xfffffffe
	.align		4
        /*0010*/ 	.word	0x00000000
	.align		4
        /*0014*/ 	.word	0xfffffffd
	.align		4
        /*0018*/ 	.word	0x00000000
	.align		4
        /*001c*/ 	.word	0xfffffffc


//--------------------- .text.triton_poi_fused_convolution_leaky_relu_52 --------------------------
	.section	.text.triton_poi_fused_convolution_leaky_relu_52,"ax",@progbits
	.align	128
        .global         triton_poi_fused_convolution_leaky_relu_52
        .type           triton_poi_fused_convolution_leaky_relu_52,@function
        .size           triton_poi_fused_convolution_leaky_relu_52,(.L_x_1 - triton_poi_fused_convolution_leaky_relu_52)
        .other          triton_poi_fused_convolution_leaky_relu_52,@"STO_CUDA_ENTRY STV_DEFAULT"
triton_poi_fused_convolution_leaky_relu_52:
.text.triton_poi_fused_convolution_leaky_relu_52:
[----:B------:R-:W0:Y:S02]  /*0000*/  LDC R1, c[0x0][0x28] ;  /* 0x00000a00ff017b82 */ /* 0x000e240000000800 */
[----:B------:R-:W1:Y:S01]  /*0010*/  S2R R0, SR_TID.X ;  /* 0x0000000000007919 */ /* 0x000e620000002100 */
[----:B------:R-:W-:Y:S01]  /*0020*/  HFMA2.MMA R4, -RZ, RZ, 0, 0 ;  /* 0x00000000ff047435 */ /* 0x000fe200000001ff */
[----:B------:R-:W-:Y:S01]  /*0030*/  IMAD.MOV.U32 R2, RZ, RZ, RZ ;  /* 0x000000ffff027224 */ /* 0x000fe200078e00ff */
[----:B------:R-:W2:Y:S01]  /*0040*/  LDC.64 R8, c[0x0][0x210] ;  /* 0x00008400ff087b82 */ /* 0x000ea20000000a00 */
[----:B------:R-:W3:Y:S01]  /*0050*/  S2R R3, SR_CTAID.X ;  /* 0x0000000000037919 */ /* 0x000ee20000002500 */
[----:B------:R-:W-:Y:S01]  /*0060*/  MOV R15, RZ ;  /* 0x000000ff000f7202 */ /* 0x000fe20000000f00 */
[----:B------:R-:W-:Y:S01]  /*0070*/  ULDC.64 UR4, c[0x0][0x208] ;  /* 0x0000820000047ab9 */ /* 0x000fe20000000a00 */
[----:B-1----:R-:W-:-:S05]  /*0080*/  IMAD.SHL.U32 R0, R0, 0x2, RZ ;  /* 0x0000000200007824 */ /* 0x002fca00078e00ff */
[----:B------:R-:W-:-:S05]  /*0090*/  LOP3.LUT R0, R0, 0xfe, RZ, 0xc0, !PT ;  /* 0x000000fe00007812 */ /* 0x000fca00078ec0ff */
[----:B---3--:R-:W-:-:S04]  /*00a0*/  IMAD R3, R3, 0x100, R0 ;  /* 0x0000010003037824 */ /* 0x008fc800078e0200 */
[C---:B------:R-:W-:Y:S01]  /*00b0*/  IMAD.HI R0, R3.reuse, -0x4de9bd37, R2 ;  /* 0xb21642c903007827 */ /* 0x040fe200078e0202 */
[----:B------:R-:W-:Y:S02]  /*00c0*/  IADD3 R5, R3, 0x1, RZ ;  /* 0x0000000103057810 */ /* 0x000fe40007ffe0ff */
[----:B------:R-:W-:Y:S02]  /*00d0*/  ISETP.GE.AND P4, PT, R3, 0xb800, PT ;  /* 0x0000b8000300780c */ /* 0x000fe40003f86270 */
[----:B------:R-:W-:Y:S01]  /*00e0*/  SHF.R.U32.HI R7, RZ, 0x1f, R0 ;  /* 0x0000001fff077819 */ /* 0x000fe20000011600 */
[----:B------:R-:W-:Y:S02]  /*00f0*/  IMAD.HI R2, R5, -0x4de9bd37, R4 ;  /* 0xb21642c905027827 */ /* 0x000fe400078e0204 */
[----:B------:R-:W1:Y:S01]  /*0100*/  LDC.64 R4, c[0x0][0x220] ;  /* 0x00008800ff047b82 */ /* 0x000e620000000a00 */
[----:B------:R-:W-:Y:S02]  /*0110*/  LEA.HI.SX32 R0, R0, R7, 0x1c ;  /* 0x0000000700007211 */ /* 0x000fe400078fe2ff */
[----:B------:R-:W-:-:S02]  /*0120*/  SHF.R.U32.HI R7, RZ, 0x1f, R2 ;  /* 0x0000001fff077819 */ /* 0x000fc40000011602 */
[----:B------:R-:W-:Y:S02]  /*0130*/  SHF.R.S32.HI R11, RZ, 0x1f, R0 ;  /* 0x0000001fff0b7819 */ /* 0x000fe40000011400 */
[----:B------:R-:W-:Y:S02]  /*0140*/  LEA.HI.SX32 R2, R2, R7, 0x1c ;  /* 0x0000000702027211 */ /* 0x000fe400078fe2ff */
[----:B------:R-:W3:Y:S01]  /*0150*/  LDC.64 R6, c[0x0][0x218] ;  /* 0x00008600ff067b82 */ /* 0x000ee20000000a00 */
[----:B------:R-:W-:Y:S02]  /*0160*/  LEA.HI R11, R11, R0, RZ, 0x9 ;  /* 0x000000000b0b7211 */ /* 0x000fe400078f48ff */
[----:B------:R-:W-:Y:S02]  /*0170*/  SHF.R.S32.HI R13, RZ, 0x1f, R2 ;  /* 0x0000001fff0d7819 */ /* 0x000fe40000011402 */
[----:B------:R-:W-:Y:S02]  /*0180*/  LOP3.LUT R11, R11, 0xfffffe00, RZ, 0xc0, !PT ;  /* 0xfffffe000b0b7812 */ /* 0x000fe400078ec0ff */
[----:B------:R-:W-:-:S03]  /*0190*/  LEA.HI R13, R13, R2, RZ, 0x9 ;  /* 0x000000020d0d7211 */ /* 0x000fc600078f48ff */
[----:B------:R-:W-:Y:S01]  /*01a0*/  IMAD.IADD R11, R0, 0x1, -R11 ;  /* 0x00000001000b7824 */ /* 0x000fe200078e0a0b */
[----:B------:R-:W-:Y:S01]  /*01b0*/  LOP3.LUT R13, R13, 0xfffffe00, RZ, 0xc0, !PT ;  /* 0xfffffe000d0d7812 */ /* 0x000fe200078ec0ff */
[----:B------:R-:W-:Y:S02]  /*01c0*/  HFMA2.MMA R0, -RZ, RZ, 0, 0 ;  /* 0x00000000ff007435 */ /* 0x000fe400000001ff */
[----:B-1----:R-:W-:-:S04]  /*01d0*/  IMAD.WIDE R10, R11, 0x4, R4 ;  /* 0x000000040b0a7825 */ /* 0x002fc800078e0204 */
[----:B------:R-:W-:Y:S01]  /*01e0*/  IMAD.IADD R13, R2, 0x1, -R13 ;  /* 0x00000001020d7824 */ /* 0x000fe200078e0a0d */
[----:B------:R-:W4:Y:S01]  /*01f0*/  @!P4 LDG.E.EL R15, desc[UR4][R10.64] ;  /* 0x000000040a0fc981 */ /* 0x000f22000c2e1900 */
[----:B--2---:R-:W-:-:S04]  /*0200*/  IMAD.WIDE R8, R3, 0x4, R8 ;  /* 0x0000000403087825 */ /* 0x004fc800078e0208 */
[----:B------:R-:W-:Y:S01]  /*0210*/  IMAD.WIDE R4, R13, 0x4, R4 ;  /* 0x000000040d047825 */ /* 0x000fe200078e0204 */
[----:B------:R-:W-:-:S03]  /*0220*/  CS2R R12, SRZ ;  /* 0x00000000000c7805 */ /* 0x000fc6000001ff00 */
[----:B---3--:R-:W-:Y:S01]  /*0230*/  IMAD.WIDE R6, R3, 0x4, R6 ;  /* 0x0000000403067825 */ /* 0x008fe200078e0206 */
[----:B------:R-:W2:Y:S01]  /*0240*/  @!P4 LDG.E.EL R0, desc[UR4][R4.64] ;  /* 0x000000040400c981 */ /* 0x000ea2000c2e1900 */
[----:B------:R-:W-:-:S03]  /*0250*/  CS2R R2, SRZ ;  /* 0x0000000000027805 */ /* 0x000fc6000001ff00 */
[----:B------:R-:W4:Y:S04]  /*0260*/  @!P4 LDG.E.64 R12, desc[UR4][R8.64] ;  /* 0x00000004080cc981 */ /* 0x000f28000c1e1b00 */
[----:B------:R-:W3:Y:S01]  /*0270*/  @!P4 LDG.E.64 R2, desc[UR4][R6.64] ;  /* 0x000000040602c981 */ /* 0x000ee2000c1e1b00 */
[C---:B----4-:R-:W-:Y:S02]  /*0280*/  FSETP.GT.AND P3, PT, R15.reuse, -R12, PT ;  /* 0x8000000c0f00720b */ /* 0x050fe40003f64000 */
[C---:B--2---:R-:W-:Y:S01]  /*0290*/  FSETP.GT.AND P2, PT, R0.reuse, -R13, PT ;  /* 0x8000000d0000720b */ /* 0x044fe20003f44000 */
[C---:B------:R-:W-:Y:S01]  /*02a0*/  FADD R12, R15.reuse, R12 ;  /* 0x0000000c0f0c7221 */ /* 0x040fe20000000000 */
[----:B---3--:R-:W-:Y:S01]  /*02b0*/  FSETP.GT.AND P1, PT, R15, -R2, PT ;  /* 0x800000020f00720b */ /* 0x008fe20003f24000 */
[C---:B------:R-:W-:Y:S01]  /*02c0*/  FADD R13, R0.reuse, R13 ;  /* 0x0000000d000d7221 */ /* 0x040fe20000000000 */
[----:B------:R-:W-:Y:S01]  /*02d0*/  FSETP.GT.AND P0, PT, R0, -R3, PT ;  /* 0x800000030000720b */ /* 0x000fe20003f04000 */
[----:B------:R-:W-:Y:S01]  /*02e0*/  FADD R2, R2, R15 ;  /* 0x0000000f02027221 */ /* 0x000fe20000000000 */
[----:B------:R-:W-:-:S05]  /*02f0*/  FADD R3, R3, R0 ;  /* 0x0000000003037221 */ /* 0x000fca0000000000 */
[----:B------:R-:W-:Y:S02]  /*0300*/  @!P3 FMUL R12, R12, 0.10000000149011611938 ;  /* 0x3dcccccd0c0cb820 */ /* 0x000fe40000400000 */
[----:B------:R-:W-:Y:S02]  /*0310*/  @!P2 FMUL R13, R13, 0.10000000149011611938 ;  /* 0x3dcccccd0d0da820 */ /* 0x000fe40000400000 */
[----:B------:R-:W-:-:S03]  /*0320*/  @!P1 FMUL R2, R2, 0.10000000149011611938 ;  /* 0x3dcccccd02029820 */ /* 0x000fc60000400000 */
[----:B------:R1:W-:Y:S01]  /*0330*/  @!P4 STG.E.64 desc[UR4][R8.64], R12 ;  /* 0x0000000c0800c986 */ /* 0x0003e2000c101b04 */
[----:B------:R-:W-:Y:S01]  /*0340*/  @!P0 FMUL R3, R3, 0.10000000149011611938 ;  /* 0x3dcccccd03038820 */ /* 0x000fe20000400000 */
[----:B------:R-:W-:Y:S06]  /*0350*/  @P4 EXIT ;  /* 0x000000000000494d */ /* 0x000fec0003800000 */
[----:B------:R-:W-:Y:S01]  /*0360*/  STG.E.64 desc[UR4][R6.64], R2 ;  /* 0x0000000206007986 */ /* 0x000fe2000c101b04 */
[----:B------:R-:W-:Y:S05]  /*0370*/  EXIT ;  /* 0x000000000000794d */ /* 0x000fea0003800000 */
.L_x_0:
[----:B------:R-:W-:-:S00]  /*0380*/  BRA `(.L_x_0) ;  /* 0xfffffffc00fc7947 */ /* 0x000fc0000383ffff */
[----:B------:R-:W-:-:S00]  /*0390*/  NOP ;  /* 0x0000000000007918 */ /* 0x000fc00000000000 */
        /* <DEDUP_REMOVED lines=14> */
.L_x_1:


//--------------------- .nv.constant0.triton_poi_fused_convolution_leaky_relu_52 --------------------------
	.section	.nv.constant0.triton_poi_fused_convolution_leaky_relu_52,"a",@progbits
	.sectionflags	@""
	.align	4
.nv.constant0.triton_poi_fused_convolution_leaky_relu_52:
	.zero		556
